	.headerflags	@"EF_CUDA_TEXMODE_UNIFIED EF_CUDA_64BIT_ADDRESS EF_CUDA_ACCELERATORS EF_CUDA_SM90 EF_CUDA_VIRTUAL_SM(EF_CUDA_SM90)"
	.elftype	@"ET_EXEC"


//--------------------- .nv.info                  --------------------------
	.section	.nv.info,"",@"SHT_CUDA_INFO"
	.align	4


	//----- nvinfo : EIATTR_REGCOUNT
	.align		4
        /*0000*/ 	.byte	0x04, 0x2f
        /*0002*/ 	.short	(.L_1 - .L_0)
	.align		4
.L_0:
        /*0004*/ 	.word	index@(triton_poi_fused_0)
        /*0008*/ 	.word	0x0000001f


	//----- nvinfo : EIATTR_MIN_STACK_SIZE
	.align		4
.L_1:
        /*000c*/ 	.byte	0x04, 0x12
        /*000e*/ 	.short	(.L_3 - .L_2)
	.align		4
.L_2:
        /*0010*/ 	.word	index@(triton_poi_fused_0)
        /*0014*/ 	.word	0x00000000


	//----- nvinfo : EIATTR_FRAME_SIZE
	.align		4
.L_3:
        /*0018*/ 	.byte	0x04, 0x11
        /*001a*/ 	.short	(.L_5 - .L_4)
	.align		4
.L_4:
        /*001c*/ 	.word	index@(triton_poi_fused_0)
        /*0020*/ 	.word	0x00000000


	//----- nvinfo : EIATTR_MIN_STACK_SIZE
	.align		4
.L_5:
        /*0024*/ 	.byte	0x04, 0x12
        /*0026*/ 	.short	(.L_7 - .L_6)
	.align		4
.L_6:
        /*0028*/ 	.word	index@(triton_poi_fused_0)
        /*002c*/ 	.word	0x00000000
.L_7:


//--------------------- .nv.info.triton_poi_fused_0 --------------------------
	.section	.nv.info.triton_poi_fused_0,"",@"SHT_CUDA_INFO"
	.sectionflags	@""
	.align	4


	//----- nvinfo : EIATTR_CUDA_API_VERSION
	.align		4
        /*0000*/ 	.byte	0x04, 0x37
        /*0002*/ 	.short	(.L_9 - .L_8)
.L_8:
        /*0004*/ 	.word	0x0000007c


	//----- nvinfo : EIATTR_KPARAM_INFO
	.align		4
.L_9:
        /*0008*/ 	.byte	0x04, 0x17
        /*000a*/ 	.short	(.L_11 - .L_10)
.L_10:
        /*000c*/ 	.word	0x00000000
        /*0010*/ 	.short	0x0003
        /*0012*/ 	.short	0x0014
        /*0014*/ 	.byte	0x00, 0xf0, 0x11, 0x00


	//----- nvinfo : EIATTR_KPARAM_INFO
	.align		4
.L_11:
        /*0018*/ 	.byte	0x04, 0x17
        /*001a*/ 	.short	(.L_13 - .L_12)
.L_12:
        /*001c*/ 	.word	0x00000000
        /*0020*/ 	.short	0x0002
        /*0022*/ 	.short	0x0010
        /*0024*/ 	.byte	0x00, 0xf0, 0x11, 0x00


	//----- nvinfo : EIATTR_KPARAM_INFO
	.align		4
.L_13:
        /*0028*/ 	.byte	0x04, 0x17
        /*002a*/ 	.short	(.L_15 - .L_14)
.L_14:
        /*002c*/ 	.word	0x00000000
        /*0030*/ 	.short	0x0001
        /*0032*/ 	.short	0x0008
        /*0034*/ 	.byte	0x00, 0xf4, 0x21, 0x00


	//----- nvinfo : EIATTR_KPARAM_INFO
	.align		4
.L_15:
        /*0038*/ 	.byte	0x04, 0x17
        /*003a*/ 	.short	(.L_17 - .L_16)
.L_16:
        /*003c*/ 	.word	0x00000000
        /*0040*/ 	.short	0x0000
        /*0042*/ 	.short	0x0000
        /*0044*/ 	.byte	0x00, 0xf4, 0x21, 0x00


	//----- nvinfo : EIATTR_SPARSE_MMA_MASK
	.align		4
.L_17:
        /*0048*/ 	.byte	0x03, 0x50
        /*004a*/ 	.short	0x0000


	//----- nvinfo : EIATTR_MAXREG_COUNT
	.align		4
        /*004c*/ 	.byte	0x03, 0x1b
        /*004e*/ 	.short	0x00ff


	//----- nvinfo : EIATTR_EXIT_INSTR_OFFSETS
	.align		4
        /*0050*/ 	.byte	0x04, 0x1c
        /*0052*/ 	.short	(.L_19 - .L_18)


	//   ....[0]....
.L_18:
        /*0054*/ 	.word	0x000005e0


	//   ....[1]....
        /*0058*/ 	.word	0x00000630


	//----- nvinfo : EIATTR_REQNTID
	.align		4
.L_19:
        /*005c*/ 	.byte	0x04, 0x10
        /*005e*/ 	.short	(.L_21 - .L_20)
.L_20:
        /*0060*/ 	.word	0x00000080
        /*0064*/ 	.word	0x00000001
        /*0068*/ 	.word	0x00000001


	//----- nvinfo : EIATTR_CBANK_PARAM_SIZE
	.align		4
.L_21:
        /*006c*/ 	.byte	0x03, 0x19
        /*006e*/ 	.short	0x0018


	//----- nvinfo : EIATTR_PARAM_CBANK
	.align		4
        /*0070*/ 	.byte	0x04, 0x0a
        /*0072*/ 	.short	(.L_23 - .L_22)
	.align		4
.L_22:
        /*0074*/ 	.word	index@(.nv.constant0.triton_poi_fused_0)
        /*0078*/ 	.short	0x0210
        /*007a*/ 	.short	0x0018


	//----- nvinfo : EIATTR_SW_WAR
	.align		4
.L_23:
        /*007c*/ 	.byte	0x04, 0x36
        /*007e*/ 	.short	(.L_25 - .L_24)
.L_24:
        /*0080*/ 	.word	0x00000008
.L_25:


//--------------------- .nv.callgraph             --------------------------
	.section	.nv.callgraph,"",@"SHT_CUDA_CALLGRAPH"
	.align	4
	.sectionentsize	8
	.align		4
        /*0000*/ 	.word	0x00000000
	.align		4
        /*0004*/ 	.word	0xffffffff
	.align		4
        /*0008*/ 	.word	0x00000000
	.align		4
        /*000c*/ 	.word	0xfffffffe
	.align		4
        /*0010*/ 	.word	0x00000000
	.align		4
        /*0014*/ 	.word	0xfffffffd
	.align		4
        /*0018*/ 	.word	0x00000000
	.align		4
        /*001c*/ 	.word	0xfffffffc


//--------------------- .text.triton_poi_fused_0  --------------------------
	.section	.text.triton_poi_fused_0,"ax",@progbits
	.sectionflags	@"SHF_BARRIERS=1"
	.align	128
        .global         triton_poi_fused_0
        .type           triton_poi_fused_0,@function
        .size           triton_poi_fused_0,(.L_x_1 - triton_poi_fused_0)
        .other          triton_poi_fused_0,@"STO_CUDA_ENTRY STV_DEFAULT"
triton_poi_fused_0:
.text.triton_poi_fused_0:
[----:B------:R-:W0:Y:S01]  /*0000*/  LDC R1, c[0x0][0x28] ;  /* 0x00000a00ff017b82 */ /* 0x000e220000000800 */
[----:B------:R-:W1:Y:S07]  /*0010*/  S2R R0, SR_CTAID.X ;  /* 0x0000000000007919 */ /* 0x000e6e0000002500 */
[----:B------:R-:W2:Y:S01]  /*0020*/  LDC.64 R14, c[0x0][0x210] ;  /* 0x00008400ff0e7b82 */ /* 0x000ea20000000a00 */
[----:B------:R-:W-:Y:S01]  /*0030*/  IMAD.MOV.U32 R19, RZ, RZ, RZ ;  /* 0x000000ffff137224 */ /* 0x000fe200078e00ff */
[----:B------:R-:W-:Y:S01]  /*0040*/  ULDC.64 UR6, c[0x0][0x208] ;  /* 0x0000820000067ab9 */ /* 0x000fe20000000a00 */
[----:B------:R-:W3:Y:S01]  /*0050*/  S2R R21, SR_TID.X ;  /* 0x0000000000157919 */ /* 0x000ee20000002100 */
[----:B------:R-:W4:Y:S01]  /*0060*/  S2R R18, SR_CTAID.Y ;  /* 0x0000000000127919 */ /* 0x000f220000002600 */
[----:B------:R-:W-:-:S02]  /*0070*/  IMAD.MOV.U32 R20, RZ, RZ, RZ ;  /* 0x000000ffff147224 */ /* 0x000fc400078e00ff */
[----:B-1----:R-:W-:Y:S01]  /*0080*/  IMAD.SHL.U32 R0, R0, 0x10, RZ ;  /* 0x0000001000007824 */ /* 0x002fe200078e00ff */
[----:B---3--:R-:W-:-:S04]  /*0090*/  SHF.R.U32.HI R17, RZ, 0x4, R21 ;  /* 0x00000004ff117819 */ /* 0x008fc80000011615 */
[----:B------:R-:W-:Y:S01]  /*00a0*/  LOP3.LUT R6, R0, 0xf, R21, 0xf8, !PT ;  /* 0x0000000f00067812 */ /* 0x000fe200078ef815 */
[----:B----4-:R-:W-:Y:S01]  /*00b0*/  IMAD.SHL.U32 R16, R18, 0x40, RZ ;  /* 0x0000004012107824 */ /* 0x010fe200078e00ff */
[----:B------:R-:W-:Y:S02]  /*00c0*/  SGXT.U32 R17, R17, 0x3 ;  /* 0x000000031111781a */ /* 0x000fe40000000000 */
[----:B------:R-:W-:Y:S02]  /*00d0*/  ISETP.GE.AND P0, PT, R6, 0x9, PT ;  /* 0x000000090600780c */ /* 0x000fe40003f06270 */
[----:B------:R-:W-:Y:S02]  /*00e0*/  LOP3.LUT R2, R16, R17, RZ, 0xfc, !PT ;  /* 0x0000001110027212 */ /* 0x000fe400078efcff */
[----:B------:R-:W-:Y:S02]  /*00f0*/  LOP3.LUT R3, R16, 0x8, R17, 0xfe, !PT ;  /* 0x0000000810037812 */ /* 0x000fe400078efe11 */
[----:B------:R-:W-:Y:S01]  /*0100*/  LOP3.LUT R4, R16, 0x10, R17, 0xfe, !PT ;  /* 0x0000001010047812 */ /* 0x000fe200078efe11 */
[--C-:B------:R-:W-:Y:S01]  /*0110*/  IMAD R27, R2, 0x9, R6.reuse ;  /* 0x00000009021b7824 */ /* 0x100fe200078e0206 */
        /* <DEDUP_REMOVED lines=9> */
[----:B------:R-:W-:-:S02]  /*01b0*/  IMAD R11, R11, 0x9, R6 ;  /* 0x000000090b0b7824 */ /* 0x000fc400078e0206 */
[--C-:B------:R-:W-:Y:S02]  /*01c0*/  IMAD R13, R13, 0x9, R6.reuse ;  /* 0x000000090d0d7824 */ /* 0x100fe400078e0206 */
[----:B------:R-:W-:Y:S02]  /*01d0*/  IMAD R23, R23, 0x9, R6 ;  /* 0x0000000917177824 */ /* 0x000fe400078e0206 */
[----:B--2---:R-:W-:-:S04]  /*01e0*/  IMAD.WIDE R26, R27, 0x4, R14 ;  /* 0x000000041b1a7825 */ /* 0x004fc800078e020e */
[--C-:B------:R-:W-:Y:S01]  /*01f0*/  IMAD.WIDE R2, R3, 0x4, R14.reuse ;  /* 0x0000000403027825 */ /* 0x100fe200078e020e */
[----:B------:R1:W2:Y:S01]  /*0200*/  @!P0 LDG.E.EL R19, desc[UR6][R26.64] ;  /* 0x000000061a138981 */ /* 0x0002a2000c2e1900 */
[----:B------:R-:W-:Y:S02]  /*0210*/  CS2R R24, SRZ ;  /* 0x0000000000187805 */ /* 0x000fe4000001ff00 */
[--C-:B------:R-:W-:Y:S01]  /*0220*/  IMAD.WIDE R4, R5, 0x4, R14.reuse ;  /* 0x0000000405047825 */ /* 0x100fe200078e020e */
[----:B------:R3:W4:Y:S03]  /*0230*/  @!P0 LDG.E.EL R20, desc[UR6][R2.64] ;  /* 0x0000000602148981 */ /* 0x000726000c2e1900 */
[----:B------:R-:W-:-:S04]  /*0240*/  IMAD.WIDE R6, R7, 0x4, R14 ;  /* 0x0000000407067825 */ /* 0x000fc800078e020e */
[----:B------:R-:W-:-:S04]  /*0250*/  IMAD.WIDE R8, R9, 0x4, R14 ;  /* 0x0000000409087825 */ /* 0x000fc800078e020e */
[----:B------:R-:W-:-:S04]  /*0260*/  IMAD.WIDE R10, R11, 0x4, R14 ;  /* 0x000000040b0a7825 */ /* 0x000fc800078e020e */
[--C-:B------:R-:W-:Y:S01]  /*0270*/  IMAD.WIDE R12, R13, 0x4, R14.reuse ;  /* 0x000000040d0c7825 */ /* 0x100fe200078e020e */
[----:B-1----:R-:W-:Y:S01]  /*0280*/  CS2R R26, SRZ ;  /* 0x00000000001a7805 */ /* 0x002fe2000001ff00 */
[----:B------:R-:W5:Y:S02]  /*0290*/  @!P0 LDG.E.EL R24, desc[UR6][R6.64] ;  /* 0x0000000606188981 */ /* 0x000f64000c2e1900 */
[----:B------:R-:W-:Y:S01]  /*02a0*/  IMAD.WIDE R14, R23, 0x4, R14 ;  /* 0x00000004170e7825 */ /* 0x000fe200078e020e */
[----:B------:R-:W-:Y:S01]  /*02b0*/  HFMA2.MMA R23, -RZ, RZ, 0, 0 ;  /* 0x00000000ff177435 */ /* 0x000fe200000001ff */
[----:B------:R-:W5:Y:S02]  /*02c0*/  @!P0 LDG.E.EL R25, desc[UR6][R10.64] ;  /* 0x000000060a198981 */ /* 0x000f64000c2e1900 */
[----:B------:R-:W-:Y:S02]  /*02d0*/  IMAD.MOV.U32 R22, RZ, RZ, RZ ;  /* 0x000000ffff167224 */ /* 0x000fe400078e00ff */
[----:B------:R-:W5:Y:S04]  /*02e0*/  @!P0 LDG.E.EL R27, desc[UR6][R12.64] ;  /* 0x000000060c1b8981 */ /* 0x000f68000c2e1900 */
[----:B------:R-:W5:Y:S04]  /*02f0*/  @!P0 LDG.E.EL R22, desc[UR6][R4.64] ;  /* 0x0000000604168981 */ /* 0x000f68000c2e1900 */
[----:B------:R1:W5:Y:S04]  /*0300*/  @!P0 LDG.E.EL R23, desc[UR6][R8.64] ;  /* 0x0000000608178981 */ /* 0x000368000c2e1900 */
[----:B------:R-:W5:Y:S01]  /*0310*/  @!P0 LDG.E.EL R26, desc[UR6][R14.64] ;  /* 0x000000060e1a8981 */ /* 0x000f62000c2e1900 */
[----:B------:R-:W1:Y:S01]  /*0320*/  S2UR UR5, SR_CgaCtaId ;  /* 0x00000000000579c3 */ /* 0x000e620000008800 */
[----:B---3--:R-:W-:Y:S01]  /*0330*/  IMAD.SHL.U32 R2, R21, 0x40, RZ ;  /* 0x0000004015027824 */ /* 0x008fe200078e00ff */
[----:B------:R-:W-:-:S04]  /*0340*/  UMOV UR4, 0x400 ;  /* 0x0000040000047882 */ /* 0x000fc80000000000 */
[----:B------:R-:W-:-:S04]  /*0350*/  LOP3.LUT R2, R2, 0x3c0, RZ, 0xc0, !PT ;  /* 0x000003c002027812 */ /* 0x000fc800078ec0ff */
[----:B------:R-:W-:Y:S01]  /*0360*/  LOP3.LUT R3, R2, R17, RZ, 0xfc, !PT ;  /* 0x0000001102037212 */ /* 0x000fe200078efcff */
[----:B01----:R-:W-:-:S06]  /*0370*/  UPRMT UR4, UR5, 0x654, UR4 ;  /* 0x0000065405047896 */ /* 0x003fcc0008000004 */
[----:B------:R-:W-:-:S05]  /*0380*/  LEA.HI R2, R2, UR4, RZ, 0x1e ;  /* 0x0000000402027c11 */ /* 0x000fca000f8ff0ff */
[----:B------:R-:W-:Y:S01]  /*0390*/  IMAD R28, R3, 0x4, R2 ;  /* 0x00000004031c7824 */ /* 0x000fe200078e0202 */
[C---:B------:R-:W-:Y:S01]  /*03a0*/  LOP3.LUT R2, R21.reuse, 0x70, RZ, 0xc0, !PT ;  /* 0x0000007015027812 */ /* 0x040fe200078ec0ff */
[----:B------:R-:W-:-:S03]  /*03b0*/  IMAD.SHL.U32 R21, R21, 0x4, RZ ;  /* 0x0000000415157824 */ /* 0x000fc600078e00ff */
[----:B------:R-:W-:Y:S02]  /*03c0*/  IADD3 R3, R2, UR4, RZ ;  /* 0x0000000402037c10 */ /* 0x000fe4000fffe0ff */
[----:B------:R-:W-:-:S05]  /*03d0*/  LOP3.LUT R8, R21, 0x1fc, RZ, 0xc0, !PT ;  /* 0x000001fc15087812 */ /* 0x000fca00078ec0ff */
[----:B------:R-:W-:Y:S01]  /*03e0*/  IMAD R4, R8, 0x4, R3 ;  /* 0x0000000408047824 */ /* 0x000fe200078e0203 */
[----:B------:R-:W-:Y:S02]  /*03f0*/  SHF.R.S32.HI R3, RZ, 0x19, R18 ;  /* 0x00000019ff037819 */ /* 0x000fe40000011412 */
[----:B------:R-:W-:Y:S02]  /*0400*/  LOP3.LUT R16, R16, 0x3c, R21, 0xf8, !PT ;  /* 0x0000003c10107812 */ /* 0x000fe400078ef815 */
[----:B------:R-:W-:-:S04]  /*0410*/  SGXT R3, R3, 0x1 ;  /* 0x000000010303781a */ /* 0x000fc80000000200 */
[----:B------:R-:W-:Y:S02]  /*0420*/  LEA.HI R9, R3, R16, RZ, 0x7 ;  /* 0x0000001003097211 */ /* 0x000fe400078f38ff */
[----:B------:R-:W0:Y:S02]  /*0430*/  LDC.64 R2, c[0x0][0x218] ;  /* 0x00008600ff027b82 */ /* 0x000e240000000a00 */
[----:B------:R-:W-:Y:S02]  /*0440*/  LOP3.LUT R11, R9, 0xffffff80, RZ, 0xc0, !PT ;  /* 0xffffff80090b7812 */ /* 0x000fe400078ec0ff */
[----:B------:R-:W-:Y:S02]  /*0450*/  SHF.R.S32.HI R10, RZ, 0x7, R9 ;  /* 0x00000007ff0a7819 */ /* 0x000fe40000011409 */
[----:B------:R-:W-:Y:S01]  /*0460*/  LOP3.LUT R9, R0, R17, RZ, 0xfc, !PT ;  /* 0x0000001100097212 */ /* 0x000fe200078efcff */
[----:B------:R-:W-:Y:S01]  /*0470*/  IMAD.IADD R11, R16, 0x1, -R11 ;  /* 0x00000001100b7824 */ /* 0x000fe200078e0a0b */
[----:B------:R-:W-:-:S02]  /*0480*/  LOP3.LUT R0, R0, 0x8, R17, 0xfe, !PT ;  /* 0x0000000800007812 */ /* 0x000fc400078efe11 */
[----:B------:R-:W-:Y:S01]  /*0490*/  LOP3.LUT R13, R8, 0x200, RZ, 0xfc, !PT ;  /* 0x00000200080d7812 */ /* 0x000fe200078efcff */
[----:B------:R-:W-:Y:S01]  /*04a0*/  IMAD R12, R10, 0x480, R11 ;  /* 0x000004800a0c7824 */ /* 0x000fe200078e020b */
[C---:B------:R-:W-:Y:S02]  /*04b0*/  ISETP.GE.AND P1, PT, R9.reuse, 0x9, PT ;  /* 0x000000090900780c */ /* 0x040fe40003f26270 */
[----:B------:R-:W-:Y:S01]  /*04c0*/  ISETP.GE.AND P0, PT, R0, 0x9, PT ;  /* 0x000000090000780c */ /* 0x000fe20003f06270 */
[----:B------:R-:W-:Y:S01]  /*04d0*/  IMAD R11, R9, 0x80, R12 ;  /* 0x00000080090b7824 */ /* 0x000fe200078e020c */
[----:B------:R-:W-:-:S04]  /*04e0*/  SHF.R.U32.HI R13, RZ, 0x2, R13 ;  /* 0x00000002ff0d7819 */ /* 0x000fc8000001160d */
[----:B------:R-:W-:Y:S01]  /*04f0*/  LOP3.LUT R13, R13, 0xf0, RZ, 0xc0, !PT ;  /* 0x000000f00d0d7812 */ /* 0x000fe200078ec0ff */
[----:B0-----:R-:W-:-:S03]  /*0500*/  IMAD.WIDE R10, R11, 0x4, R2 ;  /* 0x000000040b0a7825 */ /* 0x001fc600078e0202 */
[----:B------:R-:W-:-:S05]  /*0510*/  IADD3 R13, R13, UR4, RZ ;  /* 0x000000040d0d7c10 */ /* 0x000fca000fffe0ff */
[----:B------:R-:W-:Y:S01]  /*0520*/  IMAD R13, R8, 0x4, R13 ;  /* 0x00000004080d7824 */ /* 0x000fe200078e020d */
[----:B--2---:R-:W-:Y:S04]  /*0530*/  STS [R28], R19 ;  /* 0x000000131c007388 */ /* 0x004fe80000000800 */
[----:B----4-:R-:W-:Y:S04]  /*0540*/  STS [R28+0x20], R20 ;  /* 0x000020141c007388 */ /* 0x010fe80000000800 */
[----:B-----5:R-:W-:Y:S04]  /*0550*/  STS [R28+0x60], R24 ;  /* 0x000060181c007388 */ /* 0x020fe80000000800 */
[----:B------:R-:W-:Y:S04]  /*0560*/  STS [R28+0xa0], R25 ;  /* 0x0000a0191c007388 */ /* 0x000fe80000000800 */
[----:B------:R-:W-:Y:S04]  /*0570*/  STS [R28+0xc0], R27 ;  /* 0x0000c01b1c007388 */ /* 0x000fe80000000800 */
[----:B------:R-:W-:Y:S04]  /*0580*/  STS [R28+0x40], R22 ;  /* 0x000040161c007388 */ /* 0x000fe80000000800 */
[----:B------:R-:W-:Y:S04]  /*0590*/  STS [R28+0x80], R23 ;  /* 0x000080171c007388 */ /* 0x000fe80000000800 */
[----:B------:R-:W-:Y:S01]  /*05a0*/  STS [R28+0xe0], R26 ;  /* 0x0000e01a1c007388 */ /* 0x000fe20000000800 */
[----:B------:R-:W-:Y:S06]  /*05b0*/  BAR.SYNC.DEFER_BLOCKING 0x0 ;  /* 0x0000000000007b1d */ /* 0x000fec0000010000 */
[----:B------:R-:W0:Y:S04]  /*05c0*/  LDS.128 R4, [R4] ;  /* 0x0000000004047984 */ /* 0x000e280000000c00 */
[----:B0-----:R0:W-:Y:S02]  /*05d0*/  @!P1 STG.E.128 desc[UR6][R10.64], R4 ;  /* 0x000000040a009986 */ /* 0x0011e4000c101d06 */
[----:B0-----:R-:W-:Y:S05]  /*05e0*/  @P0 EXIT ;  /* 0x000000000000094d */ /* 0x001fea0003800000 */
[----:B0-----:R-:W0:Y:S01]  /*05f0*/  LDS.128 R8, [R13+0x800] ;  /* 0x000800000d087984 */ /* 0x001e220000000c00 */
[----:B------:R-:W-:-:S04]  /*0600*/  IMAD R5, R0, 0x80, R12 ;  /* 0x0000008000057824 */ /* 0x000fc800078e020c */
[----:B------:R-:W-:-:S05]  /*0610*/  IMAD.WIDE R2, R5, 0x4, R2 ;  /* 0x0000000405027825 */ /* 0x000fca00078e0202 */
[----:B0-----:R-:W-:Y:S01]  /*0620*/  STG.E.128 desc[UR6][R2.64], R8 ;  /* 0x0000000802007986 */ /* 0x001fe2000c101d06 */
[----:B------:R-:W-:Y:S05]  /*0630*/  EXIT ;  /* 0x000000000000794d */ /* 0x000fea0003800000 */
.L_x_0:
[----:B------:R-:W-:-:S00]  /*0640*/  BRA `(.L_x_0) ;  /* 0xfffffffc00fc7947 */ /* 0x000fc0000383ffff */
[----:B------:R-:W-:-:S00]  /*0650*/  NOP ;  /* 0x0000000000007918 */ /* 0x000fc00000000000 */
        /* <DEDUP_REMOVED lines=10> */
.L_x_1:


//--------------------- .nv.shared.triton_poi_fused_0 --------------------------
	.section	.nv.shared.triton_poi_fused_0,"aw",@nobits
	.sectionflags	@""
	.align	16
	.zero		1024


//--------------------- .nv.constant0.triton_poi_fused_0 --------------------------
	.section	.nv.constant0.triton_poi_fused_0,"a",@progbits
	.sectionflags	@""
	.align	4
.nv.constant0.triton_poi_fused_0:
	.zero		552
